	.headerflags	@"EF_CUDA_TEXMODE_UNIFIED EF_CUDA_64BIT_ADDRESS EF_CUDA_ACCELERATORS EF_CUDA_SM90 EF_CUDA_VIRTUAL_SM(EF_CUDA_SM90)"
	.elftype	@"ET_EXEC"


//--------------------- .nv.info                  --------------------------
	.section	.nv.info,"",@"SHT_CUDA_INFO"
	.align	4


	//----- nvinfo : EIATTR_REGCOUNT
	.align		4
        /*0000*/ 	.byte	0x04, 0x2f
        /*0002*/ 	.short	(.L_3 - .L_2)
	.align		4
.L_2:
        /*0004*/ 	.word	index@(triton_poi_fused__native_batch_norm_legit_no_training_add_cat_convolution_relu_7)
        /*0008*/ 	.word	0x0000001a


	//----- nvinfo : EIATTR_MIN_STACK_SIZE
	.align		4
.L_3:
        /*000c*/ 	.byte	0x04, 0x12
        /*000e*/ 	.short	(.L_5 - .L_4)
	.align		4
.L_4:
        /*0010*/ 	.word	index@(triton_poi_fused__native_batch_norm_legit_no_training_add_cat_convolution_relu_7)
        /*0014*/ 	.word	0x00000000


	//----- nvinfo : EIATTR_FRAME_SIZE
	.align		4
.L_5:
        /*0018*/ 	.byte	0x04, 0x11
        /*001a*/ 	.short	(.L_7 - .L_6)
	.align		4
.L_6:
        /*001c*/ 	.word	index@(triton_poi_fused__native_batch_norm_legit_no_training_add_cat_convolution_relu_7)
        /*0020*/ 	.word	0x00000000


	//----- nvinfo : EIATTR_MIN_STACK_SIZE
	.align		4
.L_7:
        /*0024*/ 	.byte	0x04, 0x12
        /*0026*/ 	.short	(.L_9 - .L_8)
	.align		4
.L_8:
        /*0028*/ 	.word	index@(triton_poi_fused__native_batch_norm_legit_no_training_add_cat_convolution_relu_7)
        /*002c*/ 	.word	0x00000000
.L_9:


//--------------------- .nv.info.triton_poi_fused__native_batch_norm_legit_no_training_add_cat_convolution_relu_7 --------------------------
	.section	.nv.info.triton_poi_fused__native_batch_norm_legit_no_training_add_cat_convolution_relu_7,"",@"SHT_CUDA_INFO"
	.sectionflags	@""
	.align	4


	//----- nvinfo : EIATTR_CUDA_API_VERSION
	.align		4
        /*0000*/ 	.byte	0x04, 0x37
        /*0002*/ 	.short	(.L_11 - .L_10)
.L_10:
        /*0004*/ 	.word	0x0000007c


	//----- nvinfo : EIATTR_KPARAM_INFO
	.align		4
.L_11:
        /*0008*/ 	.byte	0x04, 0x17
        /*000a*/ 	.short	(.L_13 - .L_12)
.L_12:
        /*000c*/ 	.word	0x00000000
        /*0010*/ 	.short	0x0009
        /*0012*/ 	.short	0x0048
        /*0014*/ 	.byte	0x00, 0xf0, 0x11, 0x00


	//----- nvinfo : EIATTR_KPARAM_INFO
	.align		4
.L_13:
        /*0018*/ 	.byte	0x04, 0x17
        /*001a*/ 	.short	(.L_15 - .L_14)
.L_14:
        /*001c*/ 	.word	0x00000000
        /*0020*/ 	.short	0x0008
        /*0022*/ 	.short	0x0040
        /*0024*/ 	.byte	0x00, 0xf4, 0x21, 0x00


	//----- nvinfo : EIATTR_KPARAM_INFO
	.align		4
.L_15:
        /*0028*/ 	.byte	0x04, 0x17
        /*002a*/ 	.short	(.L_17 - .L_16)
.L_16:
        /*002c*/ 	.word	0x00000000
        /*0030*/ 	.short	0x0007
        /*0032*/ 	.short	0x0038
        /*0034*/ 	.byte	0x00, 0xf4, 0x21, 0x00


	//----- nvinfo : EIATTR_KPARAM_INFO
	.align		4
.L_17:
        /*0038*/ 	.byte	0x04, 0x17
        /*003a*/ 	.short	(.L_19 - .L_18)
.L_18:
        /*003c*/ 	.word	0x00000000
        /*0040*/ 	.short	0x0006
        /*0042*/ 	.short	0x0030
        /*0044*/ 	.byte	0x00, 0xf4, 0x21, 0x00


	//----- nvinfo : EIATTR_KPARAM_INFO
	.align		4
.L_19:
        /*0048*/ 	.byte	0x04, 0x17
        /*004a*/ 	.short	(.L_21 - .L_20)
.L_20:
        /*004c*/ 	.word	0x00000000
        /*0050*/ 	.short	0x0005
        /*0052*/ 	.short	0x0028
        /*0054*/ 	.byte	0x00, 0xf4, 0x21, 0x00


	//----- nvinfo : EIATTR_KPARAM_INFO
	.align		4
.L_21:
        /*0058*/ 	.byte	0x04, 0x17
        /*005a*/ 	.short	(.L_23 - .L_22)
.L_22:
        /*005c*/ 	.word	0x00000000
        /*0060*/ 	.short	0x0004
        /*0062*/ 	.short	0x0020
        /*0064*/ 	.byte	0x00, 0xf4, 0x21, 0x00


	//----- nvinfo : EIATTR_KPARAM_INFO
	.align		4
.L_23:
        /*0068*/ 	.byte	0x04, 0x17
        /*006a*/ 	.short	(.L_25 - .L_24)
.L_24:
        /*006c*/ 	.word	0x00000000
        /*0070*/ 	.short	0x0003
        /*0072*/ 	.short	0x0018
        /*0074*/ 	.byte	0x00, 0xf4, 0x21, 0x00


	//----- nvinfo : EIATTR_KPARAM_INFO
	.align		4
.L_25:
        /*0078*/ 	.byte	0x04, 0x17
        /*007a*/ 	.short	(.L_27 - .L_26)
.L_26:
        /*007c*/ 	.word	0x00000000
        /*0080*/ 	.short	0x0002
        /*0082*/ 	.short	0x0010
        /*0084*/ 	.byte	0x00, 0xf4, 0x21, 0x00


	//----- nvinfo : EIATTR_KPARAM_INFO
	.align		4
.L_27:
        /*0088*/ 	.byte	0x04, 0x17
        /*008a*/ 	.short	(.L_29 - .L_28)
.L_28:
        /*008c*/ 	.word	0x00000000
        /*0090*/ 	.short	0x0001
        /*0092*/ 	.short	0x0008
        /*0094*/ 	.byte	0x00, 0xf4, 0x21, 0x00


	//----- nvinfo : EIATTR_KPARAM_INFO
	.align		4
.L_29:
        /*0098*/ 	.byte	0x04, 0x17
        /*009a*/ 	.short	(.L_31 - .L_30)
.L_30:
        /*009c*/ 	.word	0x00000000
        /*00a0*/ 	.short	0x0000
        /*00a2*/ 	.short	0x0000
        /*00a4*/ 	.byte	0x00, 0xf4, 0x21, 0x00


	//----- nvinfo : EIATTR_SPARSE_MMA_MASK
	.align		4
.L_31:
        /*00a8*/ 	.byte	0x03, 0x50
        /*00aa*/ 	.short	0x0000


	//----- nvinfo : EIATTR_MAXREG_COUNT
	.align		4
        /*00ac*/ 	.byte	0x03, 0x1b
        /*00ae*/ 	.short	0x00ff


	//----- nvinfo : EIATTR_EXIT_INSTR_OFFSETS
	.align		4
        /*00b0*/ 	.byte	0x04, 0x1c
        /*00b2*/ 	.short	(.L_33 - .L_32)


	//   ....[0]....
.L_32:
        /*00b4*/ 	.word	0x00000610


	//----- nvinfo : EIATTR_REQNTID
	.align		4
.L_33:
        /*00b8*/ 	.byte	0x04, 0x10
        /*00ba*/ 	.short	(.L_35 - .L_34)
.L_34:
        /*00bc*/ 	.word	0x00000100
        /*00c0*/ 	.word	0x00000001
        /*00c4*/ 	.word	0x00000001


	//----- nvinfo : EIATTR_CBANK_PARAM_SIZE
	.align		4
.L_35:
        /*00c8*/ 	.byte	0x03, 0x19
        /*00ca*/ 	.short	0x004c


	//----- nvinfo : EIATTR_PARAM_CBANK
	.align		4
        /*00cc*/ 	.byte	0x04, 0x0a
        /*00ce*/ 	.short	(.L_37 - .L_36)
	.align		4
.L_36:
        /*00d0*/ 	.word	index@(.nv.constant0.triton_poi_fused__native_batch_norm_legit_no_training_add_cat_convolution_relu_7)
        /*00d4*/ 	.short	0x0210
        /*00d6*/ 	.short	0x004c


	//----- nvinfo : EIATTR_SW_WAR
	.align		4
.L_37:
        /*00d8*/ 	.byte	0x04, 0x36
        /*00da*/ 	.short	(.L_39 - .L_38)
.L_38:
        /*00dc*/ 	.word	0x00000008
.L_39:


//--------------------- .nv.callgraph             --------------------------
	.section	.nv.callgraph,"",@"SHT_CUDA_CALLGRAPH"
	.align	4
	.sectionentsize	8
	.align		4
        /*0000*/ 	.word	0x00000000
	.align		4
        /*0004*/ 	.word	0xffffffff
	.align		4
        /*0008*/ 	.word	0x00000000
	.align		4
        /*000c*/ 	.word	0xfffffffe
	.align		4
        /*0010*/ 	.word	0x00000000
	.align		4
        /*0014*/ 	.word	0xfffffffd
	.align		4
        /*0018*/ 	.word	0x00000000
	.align		4
        /*001c*/ 	.word	0xfffffffc


//--------------------- .nv.constant4             --------------------------
	.section	.nv.constant4,"a",@progbits
	.align	8
	.align		8
.nv.constant4:
        /*0000*/ 	.dword	_$_str
	.align		8
        /*0008*/ 	.dword	_$_str_$_2


//--------------------- .text.triton_poi_fused__native_batch_norm_legit_no_training_add_cat_convolution_relu_7 --------------------------
	.section	.text.triton_poi_fused__native_batch_norm_legit_no_training_add_cat_convolution_relu_7,"ax",@progbits
	.align	128
        .global         triton_poi_fused__native_batch_norm_legit_no_training_add_cat_convolution_relu_7
        .type           triton_poi_fused__native_batch_norm_legit_no_training_add_cat_convolution_relu_7,@function
        .size           triton_poi_fused__native_batch_norm_legit_no_training_add_cat_convolution_relu_7,(.L_x_1 - triton_poi_fused__native_batch_norm_legit_no_training_add_cat_convolution_relu_7)
        .other          triton_poi_fused__native_batch_norm_legit_no_training_add_cat_convolution_relu_7,@"STO_CUDA_ENTRY STV_DEFAULT"
triton_poi_fused__native_batch_norm_legit_no_training_add_cat_convolution_relu_7:
.text.triton_poi_fused__native_batch_norm_legit_no_training_add_cat_convolution_relu_7:
[----:B------:R-:W-:Y:S01]  /*0000*/  LDC R1, c[0x0][0x28] ;  /* 0x00000a00ff017b82 */ /* 0x000fe20000000800 */
[----:B------:R-:W1:Y:S07]  /*0010*/  S2R R0, SR_TID.X ;  /* 0x0000000000007919 */ /* 0x000e6e0000002100 */
[----:B------:R-:W2:Y:S01]  /*0020*/  LDC.64 R14, c[0x0][0x230] ;  /* 0x00008c00ff0e7b82 */ /* 0x000ea20000000a00 */
[----:B------:R-:W-:Y:S01]  /*0030*/  ULDC.64 UR4, c[0x0][0x208] ;  /* 0x0000820000047ab9 */ /* 0x000fe20000000a00 */
[----:B------:R-:W-:Y:S01]  /*0040*/  ULDC.64 UR6, c[0x0][0x220] ;  /* 0x0000880000067ab9 */ /* 0x000fe20000000a00 */
[----:B------:R-:W3:Y:S05]  /*0050*/  S2R R7, SR_CTAID.X ;  /* 0x0000000000077919 */ /* 0x000eea0000002500 */
[----:B------:R-:W4:Y:S01]  /*0060*/  LDC.64 R16, c[0x0][0x228] ;  /* 0x00008a00ff107b82 */ /* 0x000f220000000a00 */
[----:B-1----:R-:W-:-:S05]  /*0070*/  IMAD.SHL.U32 R0, R0, 0x2, RZ ;  /* 0x0000000200007824 */ /* 0x002fca00078e00ff */
[----:B------:R-:W-:-:S05]  /*0080*/  LOP3.LUT R0, R0, 0x1fe, RZ, 0xc0, !PT ;  /* 0x000001fe00007812 */ /* 0x000fca00078ec0ff */
[----:B---3--:R-:W-:-:S05]  /*0090*/  IMAD R0, R7, 0x200, R0 ;  /* 0x0000020007007824 */ /* 0x008fca00078e0200 */
[----:B------:R-:W-:-:S04]  /*00a0*/  SHF.R.S32.HI R3, RZ, 0x1f, R0 ;  /* 0x0000001fff037819 */ /* 0x000fc80000011400 */
[----:B------:R-:W-:-:S04]  /*00b0*/  LEA.HI R3, R3, R0, RZ, 0x12 ;  /* 0x0000000003037211 */ /* 0x000fc800078f90ff */
[----:B------:R-:W-:-:S04]  /*00c0*/  SHF.R.S32.HI R2, RZ, 0x12, R3 ;  /* 0x00000012ff027819 */ /* 0x000fc80000011403 */
[----:B------:R-:W-:-:S04]  /*00d0*/  SHF.R.S32.HI R4, RZ, 0xf, R2 ;  /* 0x0000000fff047819 */ /* 0x000fc80000011402 */
[----:B------:R-:W-:-:S04]  /*00e0*/  LOP3.LUT R5, R4, 0xffff, RZ, 0xc0, !PT ;  /* 0x0000ffff04057812 */ /* 0x000fc800078ec0ff */
[----:B------:R-:W-:-:S04]  /*00f0*/  LEA.HI R4, R5, R2, RZ, 0x16 ;  /* 0x0000000205047211 */ /* 0x000fc800078fb0ff */
[----:B------:R-:W-:-:S05]  /*0100*/  LOP3.LUT R4, R4, 0xffc0, RZ, 0xc0, !PT ;  /* 0x0000ffc004047812 */ /* 0x000fca00078ec0ff */
[----:B------:R-:W-:-:S05]  /*0110*/  IMAD.MOV R4, RZ, RZ, -R4 ;  /* 0x000000ffff047224 */ /* 0x000fca00078e0a04 */
[----:B------:R-:W-:-:S05]  /*0120*/  PRMT R5, R4, 0x7710, RZ ;  /* 0x0000771004057816 */ /* 0x000fca00000000ff */
[----:B------:R-:W-:Y:S01]  /*0130*/  IMAD.IADD R2, R2, 0x1, R5 ;  /* 0x0000000102027824 */ /* 0x000fe200078e0205 */
[----:B------:R-:W-:-:S04]  /*0140*/  SHF.R.S32.HI R5, RZ, 0x16, R7 ;  /* 0x00000016ff057819 */ /* 0x000fc80000011407 */
[----:B------:R-:W-:Y:S02]  /*0150*/  PRMT R13, R2, 0x9910, RZ ;  /* 0x00009910020d7816 */ /* 0x000fe400000000ff */
[----:B------:R-:W-:-:S03]  /*0160*/  SGXT R5, R5, 0x1 ;  /* 0x000000010505781a */ /* 0x000fc60000000200 */
[----:B--2---:R-:W-:Y:S01]  /*0170*/  IMAD.WIDE R14, R13, 0x4, R14 ;  /* 0x000000040d0e7825 */ /* 0x004fe200078e020e */
[----:B------:R-:W-:-:S05]  /*0180*/  LEA.HI R5, R5, R0, RZ, 0x18 ;  /* 0x0000000005057211 */ /* 0x000fca00078fc0ff */
[----:B------:R-:W2:Y:S01]  /*0190*/  LDG.E.EL R14, desc[UR4][R14.64] ;  /* 0x000000040e0e7981 */ /* 0x000ea2000c2e1900 */
[----:B------:R-:W-:Y:S01]  /*01a0*/  SHF.R.S32.HI R5, RZ, 0x18, R5 ;  /* 0x00000018ff057819 */ /* 0x000fe20000011405 */
[----:B------:R-:W-:Y:S01]  /*01b0*/  VIADD R2, R13, 0xfffffff0 ;  /* 0xfffffff00d027836 */ /* 0x000fe20000000000 */
[----:B------:R-:W-:Y:S01]  /*01c0*/  LOP3.LUT R3, R3, 0xfffc0000, RZ, 0xc0, !PT ;  /* 0xfffc000003037812 */ /* 0x000fe200078ec0ff */
[----:B------:R-:W-:Y:S02]  /*01d0*/  IMAD.SHL.U32 R7, R13, 0x40000, RZ ;  /* 0x000400000d077824 */ /* 0x000fe400078e00ff */
[----:B------:R-:W-:Y:S01]  /*01e0*/  IMAD.SHL.U32 R8, R5, 0x800000, RZ ;  /* 0x0080000005087824 */ /* 0x000fe200078e00ff */
[----:B------:R-:W-:Y:S01]  /*01f0*/  ISETP.GE.U32.AND P0, PT, R2, 0x20, PT ;  /* 0x000000200200780c */ /* 0x000fe20003f06070 */
[----:B------:R-:W-:Y:S01]  /*0200*/  IMAD.IADD R6, R0, 0x1, -R3 ;  /* 0x0000000100067824 */ /* 0x000fe200078e0a03 */
[----:B------:R-:W1:Y:S02]  /*0210*/  LDC.64 R4, c[0x0][0x218] ;  /* 0x00008600ff047b82 */ /* 0x000e640000000a00 */
[----:B------:R-:W-:-:S02]  /*0220*/  SHF.R.S32.HI R10, RZ, 0x1f, R8 ;  /* 0x0000001fff0a7819 */ /* 0x000fc40000011408 */
[----:B------:R-:W-:Y:S02]  /*0230*/  IADD3 R8, P1, P2, R7, R6, R8 ;  /* 0x0000000607087210 */ /* 0x000fe40007a3e008 */
[----:B------:R-:W-:Y:S02]  /*0240*/  SHF.R.S32.HI R6, RZ, 0x1f, R6 ;  /* 0x0000001fff067819 */ /* 0x000fe40000011406 */
[----:B------:R-:W-:Y:S01]  /*0250*/  SHF.R.S32.HI R7, RZ, 0x1f, R7 ;  /* 0x0000001fff077819 */ /* 0x000fe20000011407 */
[----:B------:R-:W3:Y:S03]  /*0260*/  LDC.64 R2, c[0x0][0x210] ;  /* 0x00008400ff027b82 */ /* 0x000ee60000000a00 */
[----:B------:R-:W-:Y:S02]  /*0270*/  IADD3.X R7, R7, R6, R10, P1, P2 ;  /* 0x0000000607077210 */ /* 0x000fe40000fe440a */
[----:B------:R-:W-:-:S03]  /*0280*/  LEA R22, P1, R8, UR6, 0x2 ;  /* 0x0000000608167c11 */ /* 0x000fc6000f8210ff */
[----:B------:R-:W5:Y:S01]  /*0290*/  LDC.64 R10, c[0x0][0x240] ;  /* 0x00009000ff0a7b82 */ /* 0x000f620000000a00 */
[----:B------:R-:W-:Y:S02]  /*02a0*/  LEA.HI.X R7, R8, UR7, R7, 0x2, P1 ;  /* 0x0000000708077c11 */ /* 0x000fe400088f1407 */
[----:B------:R-:W-:-:S04]  /*02b0*/  @!P0 IADD3 R22, P1, R22, -0x1000000, RZ ;  /* 0xff00000016168810 */ /* 0x000fc80007f3e0ff */
[----:B------:R-:W-:Y:S02]  /*02c0*/  @!P0 IADD3.X R23, R7, -0x1, RZ, P1, !PT ;  /* 0xffffffff07178810 */ /* 0x000fe40000ffe4ff */
[----:B------:R-:W-:Y:S01]  /*02d0*/  CS2R R6, SRZ ;  /* 0x0000000000067805 */ /* 0x000fe2000001ff00 */
[----:B------:R-:W5:Y:S01]  /*02e0*/  LDC.64 R8, c[0x0][0x238] ;  /* 0x00008e00ff087b82 */ /* 0x000f620000000a00 */
[----:B-1----:R-:W-:-:S04]  /*02f0*/  IMAD.WIDE R18, R13, 0x4, R4 ;  /* 0x000000040d127825 */ /* 0x002fc800078e0204 */
[----:B------:R-:W2:Y:S01]  /*0300*/  @!P0 LDG.E.64 R6, desc[UR4][R22.64] ;  /* 0x0000000416068981 */ /* 0x000ea2000c1e1b00 */
[----:B---3--:R-:W-:-:S03]  /*0310*/  IMAD.WIDE R2, R0, 0x4, R2 ;  /* 0x0000000400027825 */ /* 0x008fc600078e0202 */
[----:B------:R1:W3:Y:S04]  /*0320*/  LDG.E.EL R12, desc[UR4][R18.64] ;  /* 0x00000004120c7981 */ /* 0x0002e8000c2e1900 */
[----:B------:R-:W3:Y:S01]  /*0330*/  LDG.E.64 R4, desc[UR4][R2.64] ;  /* 0x0000000402047981 */ /* 0x000ee2000c1e1b00 */
[----:B----4-:R-:W-:-:S05]  /*0340*/  IMAD.WIDE R20, R13, 0x4, R16 ;  /* 0x000000040d147825 */ /* 0x010fca00078e0210 */
[----:B------:R-:W4:Y:S01]  /*0350*/  LDG.E.EL R15, desc[UR4][R20.64] ;  /* 0x00000004140f7981 */ /* 0x000f22000c2e1900 */
[----:B0----5:R-:W-:-:S04]  /*0360*/  IMAD.WIDE R10, R13, 0x4, R10 ;  /* 0x000000040d0a7825 */ /* 0x021fc800078e020a */
[C---:B------:R-:W-:Y:S01]  /*0370*/  IMAD.WIDE R8, R13.reuse, 0x4, R8 ;  /* 0x000000040d087825 */ /* 0x040fe200078e0208 */
[----:B------:R-:W5:Y:S04]  /*0380*/  LDG.E.EL R17, desc[UR4][R10.64] ;  /* 0x000000040a117981 */ /* 0x000f68000c2e1900 */
[----:B------:R0:W5:Y:S01]  /*0390*/  LDG.E.EL R16, desc[UR4][R8.64] ;  /* 0x0000000408107981 */ /* 0x000162000c2e1900 */
[----:B------:R-:W-:Y:S01]  /*03a0*/  ISETP.GE.AND P2, PT, R13, 0x10, PT ;  /* 0x000000100d00780c */ /* 0x000fe20003f46270 */
[----:B-1----:R-:W-:Y:S01]  /*03b0*/  IMAD.MOV.U32 R18, RZ, RZ, 0x3e800000 ;  /* 0x3e800000ff127424 */ /* 0x002fe200078e00ff */
[----:B0-----:R-:W0:Y:S02]  /*03c0*/  LDC.64 R8, c[0x0][0x248] ;  /* 0x00009200ff087b82 */ /* 0x001e240000000a00 */
[----:B0-----:R-:W-:-:S04]  /*03d0*/  IMAD.WIDE R8, R0, 0x4, R8 ;  /* 0x0000000400087825 */ /* 0x001fc800078e0208 */
[----:B--2---:R-:W-:-:S04]  /*03e0*/  FADD R22, R14, 9.9999997473787516356e-06 ;  /* 0x3727c5ac0e167421 */ /* 0x004fc80000000000 */
[----:B------:R-:W0:Y:S02]  /*03f0*/  MUFU.SQRT R23, R22 ;  /* 0x0000001600177308 */ /* 0x000e240000002000 */
[C---:B0-----:R-:W-:Y:S02]  /*0400*/  FSETP.GT.AND P1, PT, R23.reuse, 8.50705917302346158658e+37, PT ;  /* 0x7e8000001700780b */ /* 0x041fe40003f24000 */
[----:B------:R-:W-:-:S11]  /*0410*/  FSETP.GEU.AND P3, PT, R23, 1.175494350822287508e-38, PT ;  /* 0x008000001700780b */ /* 0x000fd60003f6e000 */
[----:B------:R-:W-:-:S04]  /*0420*/  @P1 FMUL R23, R23, 0.25 ;  /* 0x3e80000017171820 */ /* 0x000fc80000400000 */
[----:B------:R-:W-:Y:S01]  /*0430*/  @!P3 FMUL R23, R23, 16777216 ;  /* 0x4b8000001717b820 */ /* 0x000fe20000400000 */
[----:B------:R-:W-:Y:S02]  /*0440*/  SEL R13, R6, RZ, !P0 ;  /* 0x000000ff060d7207 */ /* 0x000fe40004000000 */
[----:B------:R-:W-:-:S03]  /*0450*/  SEL R14, R7, RZ, !P0 ;  /* 0x000000ff070e7207 */ /* 0x000fc60004000000 */
[----:B------:R-:W0:Y:S01]  /*0460*/  MUFU.RCP R23, R23 ;  /* 0x0000001700177308 */ /* 0x000e220000001000 */
[----:B------:R-:W-:Y:S01]  /*0470*/  FSEL R10, R13, RZ, !P0 ;  /* 0x000000ff0d0a7208 */ /* 0x000fe20004000000 */
[----:B------:R-:W1:Y:S01]  /*0480*/  LDC.64 R6, c[0x0][0x250] ;  /* 0x00009400ff067b82 */ /* 0x000e620000000a00 */
[----:B------:R-:W-:Y:S02]  /*0490*/  FSEL R11, R14, RZ, !P0 ;  /* 0x000000ff0e0b7208 */ /* 0x000fe40004000000 */
[----:B------:R-:W-:Y:S01]  /*04a0*/  FSEL R18, R18, 1, P1 ;  /* 0x3f80000012127808 */ /* 0x000fe20000800000 */
[--C-:B---3--:R-:W-:Y:S01]  /*04b0*/  FADD R4, R4, R12.reuse ;  /* 0x0000000c04047221 */ /* 0x108fe20000000000 */
[----:B------:R-:W-:Y:S01]  /*04c0*/  FSEL R10, R10, RZ, P2 ;  /* 0x000000ff0a0a7208 */ /* 0x000fe20001000000 */
[----:B------:R-:W-:Y:S01]  /*04d0*/  FADD R5, R5, R12 ;  /* 0x0000000c05057221 */ /* 0x000fe20000000000 */
[----:B------:R-:W-:Y:S01]  /*04e0*/  FSEL R11, R11, RZ, P2 ;  /* 0x000000ff0b0b7208 */ /* 0x000fe20001000000 */
[----:B------:R-:W-:-:S02]  /*04f0*/  @!P3 FMUL R18, R18, 16777216 ;  /* 0x4b8000001212b820 */ /* 0x000fc40000400000 */
[----:B------:R-:W-:Y:S02]  /*0500*/  FADD R14, R4, R10 ;  /* 0x0000000a040e7221 */ /* 0x000fe40000000000 */
[----:B------:R-:W-:Y:S01]  /*0510*/  FADD R12, R5, R11 ;  /* 0x0000000b050c7221 */ /* 0x000fe20000000000 */
[----:B0-----:R-:W-:Y:S01]  /*0520*/  FMUL R23, R23, R18 ;  /* 0x0000001217177220 */ /* 0x001fe20000400000 */
[C---:B----4-:R-:W-:Y:S02]  /*0530*/  FADD R14, -R15.reuse, R14 ;  /* 0x0000000e0f0e7221 */ /* 0x050fe40000000100 */
[----:B------:R-:W-:Y:S02]  /*0540*/  FADD R12, -R15, R12 ;  /* 0x0000000c0f0c7221 */ /* 0x000fe40000000100 */
[-C--:B------:R-:W-:Y:S02]  /*0550*/  FMUL R14, R14, R23.reuse ;  /* 0x000000170e0e7220 */ /* 0x080fe40000400000 */
[----:B------:R-:W-:-:S02]  /*0560*/  FMUL R12, R12, R23 ;  /* 0x000000170c0c7220 */ /* 0x000fc40000400000 */
[C-C-:B-----5:R-:W-:Y:S02]  /*0570*/  FFMA R14, R16.reuse, R14, R17.reuse ;  /* 0x0000000e100e7223 */ /* 0x160fe40000000011 */
[----:B------:R-:W-:-:S03]  /*0580*/  FFMA R12, R16, R12, R17 ;  /* 0x0000000c100c7223 */ /* 0x000fc60000000011 */
[----:B------:R-:W-:Y:S02]  /*0590*/  FSETP.GEU.AND P0, PT, R14, RZ, PT ;  /* 0x000000ff0e00720b */ /* 0x000fe40003f0e000 */
[----:B------:R-:W-:Y:S01]  /*05a0*/  FSETP.GEU.AND P1, PT, R12, RZ, PT ;  /* 0x000000ff0c00720b */ /* 0x000fe20003f2e000 */
[----:B-1----:R-:W-:Y:S01]  /*05b0*/  IMAD.WIDE R6, R0, 0x4, R6 ;  /* 0x0000000400067825 */ /* 0x002fe200078e0206 */
[----:B------:R-:W-:Y:S02]  /*05c0*/  FSEL R14, R14, RZ, P0 ;  /* 0x000000ff0e0e7208 */ /* 0x000fe40000000000 */
[----:B------:R-:W-:Y:S01]  /*05d0*/  FSEL R15, R12, RZ, P1 ;  /* 0x000000ff0c0f7208 */ /* 0x000fe20000800000 */
[----:B------:R-:W-:Y:S04]  /*05e0*/  STG.E.64 desc[UR4][R2.64], R4 ;  /* 0x0000000402007986 */ /* 0x000fe8000c101b04 */
[----:B------:R-:W-:Y:S04]  /*05f0*/  STG.E.64 desc[UR4][R8.64], R10 ;  /* 0x0000000a08007986 */ /* 0x000fe8000c101b04 */
[----:B------:R-:W-:Y:S01]  /*0600*/  STG.E.64 desc[UR4][R6.64], R14 ;  /* 0x0000000e06007986 */ /* 0x000fe2000c101b04 */
[----:B------:R-:W-:Y:S05]  /*0610*/  EXIT ;  /* 0x000000000000794d */ /* 0x000fea0003800000 */
.L_x_0:
[----:B------:R-:W-:-:S00]  /*0620*/  BRA `(.L_x_0) ;  /* 0xfffffffc00fc7947 */ /* 0x000fc0000383ffff */
[----:B------:R-:W-:-:S00]  /*0630*/  NOP ;  /* 0x0000000000007918 */ /* 0x000fc00000000000 */
        /* <DEDUP_REMOVED lines=12> */
.L_x_1:


//--------------------- .nv.global.init           --------------------------
	.section	.nv.global.init,"aw",@progbits
.nv.global.init:
	.type		_$_str,@object
	.size		_$_str,(_$_str_$_2 - _$_str)
_$_str:
        /*0000*/ 	.byte	0x5f, 0x5f, 0x43, 0x55, 0x44, 0x41, 0x5f, 0x46, 0x54, 0x5a, 0x00
	.type		_$_str_$_2,@object
	.size		_$_str_$_2,(.L_1 - _$_str_$_2)
_$_str_$_2:
        /*000b*/ 	.byte	0x5f, 0x5f, 0x43, 0x55, 0x44, 0x41, 0x5f, 0x50, 0x52, 0x45, 0x43, 0x5f, 0x53, 0x51, 0x52, 0x54
        /*001b*/ 	.byte	0x00
.L_1:


//--------------------- .nv.constant0.triton_poi_fused__native_batch_norm_legit_no_training_add_cat_convolution_relu_7 --------------------------
	.section	.nv.constant0.triton_poi_fused__native_batch_norm_legit_no_training_add_cat_convolution_relu_7,"a",@progbits
	.sectionflags	@""
	.align	4
.nv.constant0.triton_poi_fused__native_batch_norm_legit_no_training_add_cat_convolution_relu_7:
	.zero		604
